//
// Generated by NVIDIA NVVM Compiler
//
// Compiler Build ID: CL-36424714
// Cuda compilation tools, release 13.0, V13.0.88
// Based on NVVM 20.0.0
//

.version 9.0
.target sm_100
.address_size 64

	// .globl	_Z6kernelPiiii

.visible .entry _Z6kernelPiiii(
	.param .u64 .ptr .align 1 _Z6kernelPiiii_param_0,
	.param .u32 _Z6kernelPiiii_param_1,
	.param .u32 _Z6kernelPiiii_param_2,
	.param .u32 _Z6kernelPiiii_param_3
)
{
	.reg .pred 	%p<2>;
	.reg .b32 	%r<10>;
	.reg .b64 	%rd<3>;

	ld.param.u64 	%rd1, [_Z6kernelPiiii_param_0];
	cvta.to.global.u64 	%rd2, %rd1;
	mov.u32 	%r1, %ctaid.x;
	mov.u32 	%r2, %ntid.x;
	mov.u32 	%r3, %tid.x;
	ld.global.u32 	%r4, [%rd2+-4];
	mad.lo.s32 	%r5, %r1, %r2, %r3;
	add.s32 	%r6, %r5, %r4;
	add.s32 	%r7, %r6, 1;
	setp.gt.s32 	%p1, %r7, 0;
	selp.u32 	%r8, 1, 0, %p1;
	add.s32 	%r9, %r7, %r8;
	st.global.u32 	[%rd2], %r9;
	ret;

}


// ===== COMPILED SASS (sm_100) =====

	.target	sm_100

	.elftype	@"ET_EXEC"


//--------------------- .note.nv.tkinfo           --------------------------
	.section	.note.nv.tkinfo,"",@"SHT_NOTE"
	.sectionflags	@"SHF_NOTE_NV_TKINFO"
	.tkinfo
        /*0018*/ 	.word	0x00000002
        /*0030*/ 	.string	""
        /*0030*/ 	.string	"ptxas"
        /*0030*/ 	.string	"Cuda compilation tools, release 13.0, V13.0.88"
        /*0030*/ 	.string	"Build cuda_13.0.r13.0/compiler.36424714_0"
        /*0030*/ 	.string	"-arch sm_100 -m 64 "



//--------------------- .note.nv.cuinfo           --------------------------
	.section	.note.nv.cuinfo,"",@"SHT_NOTE"
	.sectionflags	@"SHF_NOTE_NV_CUINFO"
        /*0018*/ 	.short	0x0002
        /*001a*/ 	.short	0x0064
        /*001c*/ 	.short	0x0082
	.zero		2


//--------------------- .nv.info                  --------------------------
	.section	.nv.info,"",@"SHT_CUDA_INFO"
	.align	4


	//----- nvinfo : EIATTR_REGCOUNT
	.align		4
        /*0000*/ 	.byte	0x04, 0x2f
        /*0002*/ 	.short	(.L_1 - .L_0)
	.align		4
.L_0:
        /*0004*/ 	.word	index@(_Z6kernelPiiii)
        /*0008*/ 	.word	0x00000008


	//----- nvinfo : EIATTR_FRAME_SIZE
	.align		4
.L_1:
        /*000c*/ 	.byte	0x04, 0x11
        /*000e*/ 	.short	(.L_3 - .L_2)
	.align		4
.L_2:
        /*0010*/ 	.word	index@(_Z6kernelPiiii)
        /*0014*/ 	.word	0x00000000


	//----- nvinfo : EIATTR_MIN_STACK_SIZE
	.align		4
.L_3:
        /*0018*/ 	.byte	0x04, 0x12
        /*001a*/ 	.short	(.L_5 - .L_4)
	.align		4
.L_4:
        /*001c*/ 	.word	index@(_Z6kernelPiiii)
        /*0020*/ 	.word	0x00000000
.L_5:


//--------------------- .nv.compat                --------------------------
	.section	.nv.compat,"",@"SHT_CUDA_COMPAT_INFO"
	.align	4
        /*0000*/ 	.byte	0x02, 0x09, 0x00, 0x00, 0x02, 0x02, 0x01, 0x00, 0x02, 0x05, 0x05, 0x00, 0x03, 0x07, 0x01, 0x01
        /*0010*/ 	.byte	0x02, 0x03, 0x00, 0x00, 0x02, 0x06, 0x01, 0x00, 0x04, 0x0b, 0x08, 0x00, 0x09, 0x00, 0x00, 0x00
        /*0020*/ 	.byte	0x00, 0x00, 0x00, 0x00


//--------------------- .nv.info._Z6kernelPiiii   --------------------------
	.section	.nv.info._Z6kernelPiiii,"",@"SHT_CUDA_INFO"
	.sectionflags	@""
	.align	4


	//----- nvinfo : EIATTR_CUDA_API_VERSION
	.align		4
        /*0000*/ 	.byte	0x04, 0x37
        /*0002*/ 	.short	(.L_7 - .L_6)
.L_6:
        /*0004*/ 	.word	0x00000082


	//----- nvinfo : EIATTR_KPARAM_INFO
	.align		4
.L_7:
        /*0008*/ 	.byte	0x04, 0x17
        /*000a*/ 	.short	(.L_9 - .L_8)
.L_8:
        /*000c*/ 	.word	0x00000000
        /*0010*/ 	.short	0x0003
        /*0012*/ 	.short	0x0010
        /*0014*/ 	.byte	0x00, 0xf0, 0x11, 0x00


	//----- nvinfo : EIATTR_KPARAM_INFO
	.align		4
.L_9:
        /*0018*/ 	.byte	0x04, 0x17
        /*001a*/ 	.short	(.L_11 - .L_10)
.L_10:
        /*001c*/ 	.word	0x00000000
        /*0020*/ 	.short	0x0002
        /*0022*/ 	.short	0x000c
        /*0024*/ 	.byte	0x00, 0xf0, 0x11, 0x00


	//----- nvinfo : EIATTR_KPARAM_INFO
	.align		4
.L_11:
        /*0028*/ 	.byte	0x04, 0x17
        /*002a*/ 	.short	(.L_13 - .L_12)
.L_12:
        /*002c*/ 	.word	0x00000000
        /*0030*/ 	.short	0x0001
        /*0032*/ 	.short	0x0008
        /*0034*/ 	.byte	0x00, 0xf0, 0x11, 0x00


	//----- nvinfo : EIATTR_KPARAM_INFO
	.align		4
.L_13:
        /*0038*/ 	.byte	0x04, 0x17
        /*003a*/ 	.short	(.L_15 - .L_14)
.L_14:
        /*003c*/ 	.word	0x00000000
        /*0040*/ 	.short	0x0000
        /*0042*/ 	.short	0x0000
        /*0044*/ 	.byte	0x00, 0xf5, 0x21, 0x00


	//----- nvinfo : EIATTR_SPARSE_MMA_MASK
	.align		4
.L_15:
        /*0048*/ 	.byte	0x03, 0x50
        /*004a*/ 	.short	0x0000


	//----- nvinfo : EIATTR_MAXREG_COUNT
	.align		4
        /*004c*/ 	.byte	0x03, 0x1b
        /*004e*/ 	.short	0x00ff


	//----- nvinfo : EIATTR_MERCURY_ISA_VERSION
	.align		4
        /*0050*/ 	.byte	0x03, 0x5f
        /*0052*/ 	.short	0x0101


	//----- nvinfo : EIATTR_VRC_CTA_INIT_COUNT
	.align		4
        /*0054*/ 	.byte	0x02, 0x4a
	.zero		1
	.zero		1


	//----- nvinfo : EIATTR_EXIT_INSTR_OFFSETS
	.align		4
        /*0058*/ 	.byte	0x04, 0x1c
        /*005a*/ 	.short	(.L_17 - .L_16)


	//   ....[0]....
.L_16:
        /*005c*/ 	.word	0x000000e0


	//----- nvinfo : EIATTR_CBANK_PARAM_SIZE
	.align		4
.L_17:
        /*0060*/ 	.byte	0x03, 0x19
        /*0062*/ 	.short	0x0014


	//----- nvinfo : EIATTR_PARAM_CBANK
	.align		4
        /*0064*/ 	.byte	0x04, 0x0a
        /*0066*/ 	.short	(.L_19 - .L_18)
	.align		4
.L_18:
        /*0068*/ 	.word	index@(.nv.constant0._Z6kernelPiiii)
        /*006c*/ 	.short	0x0380
        /*006e*/ 	.short	0x0014


	//----- nvinfo : EIATTR_SW_WAR
	.align		4
.L_19:
        /*0070*/ 	.byte	0x04, 0x36
        /*0072*/ 	.short	(.L_21 - .L_20)
.L_20:
        /*0074*/ 	.word	0x00000008
.L_21:


//--------------------- .nv.callgraph             --------------------------
	.section	.nv.callgraph,"",@"SHT_CUDA_CALLGRAPH"
	.align	4
	.sectionentsize	8
	.align		4
        /*0000*/ 	.word	0x00000000
	.align		4
        /*0004*/ 	.word	0xffffffff
	.align		4
        /*0008*/ 	.word	0x00000000
	.align		4
        /*000c*/ 	.word	0xfffffffe
	.align		4
        /*0010*/ 	.word	0x00000000
	.align		4
        /*0014*/ 	.word	0xfffffffd
	.align		4
        /*0018*/ 	.word	0x00000000
	.align		4
        /*001c*/ 	.word	0xfffffffc


//--------------------- .text._Z6kernelPiiii      --------------------------
	.section	.text._Z6kernelPiiii,"ax",@progbits
	.align	128
        .global         _Z6kernelPiiii
        .type           _Z6kernelPiiii,@function
        .size           _Z6kernelPiiii,(.L_x_1 - _Z6kernelPiiii)
        .other          _Z6kernelPiiii,@"STO_CUDA_ENTRY STV_DEFAULT"
_Z6kernelPiiii:
.text._Z6kernelPiiii:
[----:B------:R-:W-:Y:S08]  /*0000*/  LDC R1, c[0x0][0x37c] ;  /* 0x0000df00ff017b82 */ /* 0x000ff00000000800 */
[----:B------:R-:W0:Y:S01]  /*0010*/  LDC.64 R2, c[0x0][0x380] ;  /* 0x0000e000ff027b82 */ /* 0x000e220000000a00 */
[----:B------:R-:W0:Y:S02]  /*0020*/  LDCU.64 UR4, c[0x0][0x358] ;  /* 0x00006b00ff0477ac */ /* 0x000e240008000a00 */
[----:B0-----:R-:W2:Y:S05]  /*0030*/  LDG.E R0, desc[UR4][R2.64+-0x4] ;  /* 0xfffffc0402007981 */ /* 0x001eaa000c1e1900 */
[----:B------:R-:W0:Y:S01]  /*0040*/  S2UR UR6, SR_CTAID.X ;  /* 0x00000000000679c3 */ /* 0x000e220000002500 */
[----:B------:R-:W0:Y:S07]  /*0050*/  S2R R4, SR_TID.X ;  /* 0x0000000000047919 */ /* 0x000e2e0000002100 */
[----:B------:R-:W0:Y:S02]  /*0060*/  LDC R5, c[0x0][0x360] ;  /* 0x0000d800ff057b82 */ /* 0x000e240000000800 */
[----:B0-----:R-:W-:-:S04]  /*0070*/  IMAD R5, R5, UR6, R4 ;  /* 0x0000000605057c24 */ /* 0x001fc8000f8e0204 */
[----:B--2---:R-:W-:-:S04]  /*0080*/  IMAD.IADD R0, R0, 0x1, R5 ;  /* 0x0000000100007824 */ /* 0x004fc800078e0205 */
[C---:B------:R-:W-:Y:S01]  /*0090*/  VIADD R4, R0.reuse, 0x1 ;  /* 0x0000000100047836 */ /* 0x040fe20000000000 */
[----:B------:R-:W-:-:S04]  /*00a0*/  IADD3 R5, PT, PT, R0, 0x2, RZ ;  /* 0x0000000200057810 */ /* 0x000fc80007ffe0ff */
[----:B------:R-:W-:-:S13]  /*00b0*/  ISETP.GT.AND P0, PT, R4, RZ, PT ;  /* 0x000000ff0400720c */ /* 0x000fda0003f04270 */
[----:B------:R-:W-:-:S05]  /*00c0*/  @!P0 IADD3 R5, PT, PT, R4, RZ, RZ ;  /* 0x000000ff04058210 */ /* 0x000fca0007ffe0ff */
[----:B------:R-:W-:Y:S01]  /*00d0*/  STG.E desc[UR4][R2.64], R5 ;  /* 0x0000000502007986 */ /* 0x000fe2000c101904 */
[----:B------:R-:W-:Y:S05]  /*00e0*/  EXIT ;  /* 0x000000000000794d */ /* 0x000fea0003800000 */
.L_x_0:
[----:B------:R-:W-:-:S00]  /*00f0*/  BRA `(.L_x_0) ;  /* 0xfffffffc00fc7947 */ /* 0x000fc0000383ffff */
[----:B------:R-:W-:-:S00]  /*0100*/  NOP ;  /* 0x0000000000007918 */ /* 0x000fc00000000000 */
[----:B------:R-:W-:-:S00]  /*0110*/  NOP ;  /* 0x0000000000007918 */ /* 0x000fc00000000000 */
[----:B------:R-:W-:-:S00]  /*0120*/  NOP ;  /* 0x0000000000007918 */ /* 0x000fc00000000000 */
[----:B------:R-:W-:-:S00]  /*0130*/  NOP ;  /* 0x0000000000007918 */ /* 0x000fc00000000000 */
[----:B------:R-:W-:-:S00]  /*0140*/  NOP ;  /* 0x0000000000007918 */ /* 0x000fc00000000000 */
[----:B------:R-:W-:-:S00]  /*0150*/  NOP ;  /* 0x0000000000007918 */ /* 0x000fc00000000000 */
[----:B------:R-:W-:-:S00]  /*0160*/  NOP ;  /* 0x0000000000007918 */ /* 0x000fc00000000000 */
[----:B------:R-:W-:-:S00]  /*0170*/  NOP ;  /* 0x0000000000007918 */ /* 0x000fc00000000000 */
.L_x_1:


//--------------------- .nv.shared.reserved.0     --------------------------
	.section	.nv.shared.reserved.0,"aw",@nobits
	.weak		__nv_reservedSMEM_offset_0_alias
	.size		__nv_reservedSMEM_offset_0_alias, 0, 64
	.other		__nv_reservedSMEM_offset_0_alias,@"STO_CUDA_RESERVED_SHARED STV_DEFAULT"
__nv_reservedSMEM_offset_0_alias:
	.zero		0
	.zero		64


//--------------------- .nv.constant0._Z6kernelPiiii --------------------------
	.section	.nv.constant0._Z6kernelPiiii,"a",@progbits
	.sectionflags	@""
	.align	4
.nv.constant0._Z6kernelPiiii:
	.zero		916


//--------------------- SYMBOLS --------------------------

	.type		.nv.reservedSmem.offset0,@object
	.size		.nv.reservedSmem.offset0,0x4
